//
// Generated by NVIDIA NVVM Compiler
//
// Compiler Build ID: CL-36424714
// Cuda compilation tools, release 13.0, V13.0.88
// Based on NVVM 20.0.0
//

.version 9.0
.target sm_100
.address_size 64

	// .globl	_Z4initPii
.extern .shared .align 16 .b8 sPartial[];

.visible .entry _Z4initPii(
	.param .u64 .ptr .align 1 _Z4initPii_param_0,
	.param .u32 _Z4initPii_param_1
)
{
	.reg .pred 	%p<2>;
	.reg .b32 	%r<7>;
	.reg .b64 	%rd<5>;

	ld.param.u64 	%rd1, [_Z4initPii_param_0];
	ld.param.u32 	%r2, [_Z4initPii_param_1];
	mov.u32 	%r3, %tid.x;
	mov.u32 	%r4, %ctaid.x;
	mov.u32 	%r5, %ntid.x;
	mad.lo.s32 	%r1, %r4, %r5, %r3;
	setp.ge.s32 	%p1, %r1, %r2;
	@%p1 bra 	$L__BB0_2;
	cvta.to.global.u64 	%rd2, %rd1;
	add.s32 	%r6, %r1, 1;
	mul.wide.s32 	%rd3, %r1, 4;
	add.s64 	%rd4, %rd2, %rd3;
	st.global.u32 	[%rd4], %r6;
$L__BB0_2:
	ret;

}
	// .globl	_Z9reductionPiS_i
.visible .entry _Z9reductionPiS_i(
	.param .u64 .ptr .align 1 _Z9reductionPiS_i_param_0,
	.param .u64 .ptr .align 1 _Z9reductionPiS_i_param_1,
	.param .u32 _Z9reductionPiS_i_param_2
)
{
	.reg .pred 	%p<8>;
	.reg .b32 	%r<29>;
	.reg .b64 	%rd<11>;

	ld.param.u64 	%rd3, [_Z9reductionPiS_i_param_0];
	ld.param.u64 	%rd2, [_Z9reductionPiS_i_param_1];
	ld.param.u32 	%r16, [_Z9reductionPiS_i_param_2];
	cvta.to.global.u64 	%rd1, %rd3;
	mov.u32 	%r1, %tid.x;
	mov.u32 	%r2, %ctaid.x;
	mov.u32 	%r28, %ntid.x;
	mad.lo.s32 	%r26, %r2, %r28, %r1;
	mul.wide.s32 	%rd4, %r26, 4;
	add.s64 	%rd5, %rd1, %rd4;
	ld.global.nc.u32 	%r27, [%rd5];
	setp.ge.s32 	%p1, %r26, %r16;
	@%p1 bra 	$L__BB1_3;
	mov.u32 	%r17, %nctaid.x;
	mul.lo.s32 	%r6, %r17, %r28;
$L__BB1_2:
	mul.wide.s32 	%rd6, %r26, 4;
	add.s64 	%rd7, %rd1, %rd6;
	ld.global.nc.u32 	%r18, [%rd7];
	min.s32 	%r27, %r18, %r27;
	add.s32 	%r26, %r26, %r6;
	setp.lt.s32 	%p2, %r26, %r16;
	@%p2 bra 	$L__BB1_2;
$L__BB1_3:
	shl.b32 	%r19, %r1, 2;
	mov.u32 	%r20, sPartial;
	add.s32 	%r12, %r20, %r19;
	st.shared.u32 	[%r12], %r27;
	setp.lt.u32 	%p3, %r28, 2;
	@%p3 bra 	$L__BB1_8;
$L__BB1_4:
	mov.u32 	%r13, %r28;
	shr.u32 	%r28, %r13, 1;
	bar.sync 	0;
	setp.ge.u32 	%p4, %r1, %r28;
	@%p4 bra 	$L__BB1_7;
	shl.b32 	%r21, %r28, 2;
	add.s32 	%r22, %r12, %r21;
	ld.shared.u32 	%r15, [%r22];
	ld.shared.u32 	%r23, [%r12];
	setp.ge.s32 	%p5, %r15, %r23;
	@%p5 bra 	$L__BB1_7;
	st.shared.u32 	[%r12], %r15;
$L__BB1_7:
	setp.gt.u32 	%p6, %r13, 3;
	@%p6 bra 	$L__BB1_4;
$L__BB1_8:
	setp.ne.s32 	%p7, %r1, 0;
	@%p7 bra 	$L__BB1_10;
	ld.shared.u32 	%r24, [sPartial];
	cvta.to.global.u64 	%rd8, %rd2;
	mul.wide.u32 	%rd9, %r2, 4;
	add.s64 	%rd10, %rd8, %rd9;
	st.global.u32 	[%rd10], %r24;
$L__BB1_10:
	ret;

}


// ===== COMPILED SASS (sm_100) =====

	.target	sm_100

	.elftype	@"ET_EXEC"


//--------------------- .note.nv.tkinfo           --------------------------
	.section	.note.nv.tkinfo,"",@"SHT_NOTE"
	.sectionflags	@"SHF_NOTE_NV_TKINFO"
	.tkinfo
        /*0018*/ 	.word	0x00000002
        /*0030*/ 	.string	""
        /*0030*/ 	.string	"ptxas"
        /*0030*/ 	.string	"Cuda compilation tools, release 13.0, V13.0.88"
        /*0030*/ 	.string	"Build cuda_13.0.r13.0/compiler.36424714_0"
        /*0030*/ 	.string	"-arch sm_100 -m 64 "



//--------------------- .note.nv.cuinfo           --------------------------
	.section	.note.nv.cuinfo,"",@"SHT_NOTE"
	.sectionflags	@"SHF_NOTE_NV_CUINFO"
        /*0018*/ 	.short	0x0002
        /*001a*/ 	.short	0x0064
        /*001c*/ 	.short	0x0082
	.zero		2


//--------------------- .nv.info                  --------------------------
	.section	.nv.info,"",@"SHT_CUDA_INFO"
	.align	4


	//----- nvinfo : EIATTR_REGCOUNT
	.align		4
        /*0000*/ 	.byte	0x04, 0x2f
        /*0002*/ 	.short	(.L_1 - .L_0)
	.align		4
.L_0:
        /*0004*/ 	.word	index@(_Z4initPii)
        /*0008*/ 	.word	0x0000000a


	//----- nvinfo : EIATTR_FRAME_SIZE
	.align		4
.L_1:
        /*000c*/ 	.byte	0x04, 0x11
        /*000e*/ 	.short	(.L_3 - .L_2)
	.align		4
.L_2:
        /*0010*/ 	.word	index@(_Z4initPii)
        /*0014*/ 	.word	0x00000000


	//----- nvinfo : EIATTR_REGCOUNT
	.align		4
.L_3:
        /*0018*/ 	.byte	0x04, 0x2f
        /*001a*/ 	.short	(.L_5 - .L_4)
	.align		4
.L_4:
        /*001c*/ 	.word	index@(_Z9reductionPiS_i)
        /*0020*/ 	.word	0x0000000d


	//----- nvinfo : EIATTR_FRAME_SIZE
	.align		4
.L_5:
        /*0024*/ 	.byte	0x04, 0x11
        /*0026*/ 	.short	(.L_7 - .L_6)
	.align		4
.L_6:
        /*0028*/ 	.word	index@(_Z9reductionPiS_i)
        /*002c*/ 	.word	0x00000000


	//----- nvinfo : EIATTR_MIN_STACK_SIZE
	.align		4
.L_7:
        /*0030*/ 	.byte	0x04, 0x12
        /*0032*/ 	.short	(.L_9 - .L_8)
	.align		4
.L_8:
        /*0034*/ 	.word	index@(_Z9reductionPiS_i)
        /*0038*/ 	.word	0x00000000


	//----- nvinfo : EIATTR_MIN_STACK_SIZE
	.align		4
.L_9:
        /*003c*/ 	.byte	0x04, 0x12
        /*003e*/ 	.short	(.L_11 - .L_10)
	.align		4
.L_10:
        /*0040*/ 	.word	index@(_Z4initPii)
        /*0044*/ 	.word	0x00000000
.L_11:


//--------------------- .nv.compat                --------------------------
	.section	.nv.compat,"",@"SHT_CUDA_COMPAT_INFO"
	.align	4
        /*0000*/ 	.byte	0x02, 0x09, 0x00, 0x00, 0x02, 0x02, 0x01, 0x00, 0x02, 0x05, 0x05, 0x00, 0x03, 0x07, 0x01, 0x01
        /*0010*/ 	.byte	0x02, 0x03, 0x00, 0x00, 0x02, 0x06, 0x01, 0x00, 0x04, 0x0b, 0x08, 0x00, 0x09, 0x00, 0x00, 0x00
        /*0020*/ 	.byte	0x00, 0x00, 0x00, 0x00


//--------------------- .nv.info._Z9reductionPiS_i --------------------------
	.section	.nv.info._Z9reductionPiS_i,"",@"SHT_CUDA_INFO"
	.sectionflags	@""
	.align	4


	//----- nvinfo : EIATTR_CUDA_API_VERSION
	.align		4
        /*0000*/ 	.byte	0x04, 0x37
        /*0002*/ 	.short	(.L_13 - .L_12)
.L_12:
        /*0004*/ 	.word	0x00000082


	//----- nvinfo : EIATTR_KPARAM_INFO
	.align		4
.L_13:
        /*0008*/ 	.byte	0x04, 0x17
        /*000a*/ 	.short	(.L_15 - .L_14)
.L_14:
        /*000c*/ 	.word	0x00000000
        /*0010*/ 	.short	0x0002
        /*0012*/ 	.short	0x0010
        /*0014*/ 	.byte	0x00, 0xf0, 0x11, 0x00


	//----- nvinfo : EIATTR_KPARAM_INFO
	.align		4
.L_15:
        /*0018*/ 	.byte	0x04, 0x17
        /*001a*/ 	.short	(.L_17 - .L_16)
.L_16:
        /*001c*/ 	.word	0x00000000
        /*0020*/ 	.short	0x0001
        /*0022*/ 	.short	0x0008
        /*0024*/ 	.byte	0x00, 0xf5, 0x21, 0x00


	//----- nvinfo : EIATTR_KPARAM_INFO
	.align		4
.L_17:
        /*0028*/ 	.byte	0x04, 0x17
        /*002a*/ 	.short	(.L_19 - .L_18)
.L_18:
        /*002c*/ 	.word	0x00000000
        /*0030*/ 	.short	0x0000
        /*0032*/ 	.short	0x0000
        /*0034*/ 	.byte	0x00, 0xf5, 0x21, 0x00


	//----- nvinfo : EIATTR_SPARSE_MMA_MASK
	.align		4
.L_19:
        /*0038*/ 	.byte	0x03, 0x50
        /*003a*/ 	.short	0x0000


	//----- nvinfo : EIATTR_MAXREG_COUNT
	.align		4
        /*003c*/ 	.byte	0x03, 0x1b
        /*003e*/ 	.short	0x00ff


	//----- nvinfo : EIATTR_NUM_BARRIERS
	.align		4
        /*0040*/ 	.byte	0x02, 0x4c
        /*0042*/ 	.byte	0x01
	.zero		1


	//----- nvinfo : EIATTR_MERCURY_ISA_VERSION
	.align		4
        /*0044*/ 	.byte	0x03, 0x5f
        /*0046*/ 	.short	0x0101


	//----- nvinfo : EIATTR_VRC_CTA_INIT_COUNT
	.align		4
        /*0048*/ 	.byte	0x02, 0x4a
	.zero		1
	.zero		1


	//----- nvinfo : EIATTR_EXIT_INSTR_OFFSETS
	.align		4
        /*004c*/ 	.byte	0x04, 0x1c
        /*004e*/ 	.short	(.L_21 - .L_20)


	//   ....[0]....
.L_20:
        /*0050*/ 	.word	0x000002d0


	//   ....[1]....
        /*0054*/ 	.word	0x00000350


	//----- nvinfo : EIATTR_CRS_STACK_SIZE
	.align		4
.L_21:
        /*0058*/ 	.byte	0x04, 0x1e
        /*005a*/ 	.short	(.L_23 - .L_22)
.L_22:
        /*005c*/ 	.word	0x00000000


	//----- nvinfo : EIATTR_CBANK_PARAM_SIZE
	.align		4
.L_23:
        /*0060*/ 	.byte	0x03, 0x19
        /*0062*/ 	.short	0x0014


	//----- nvinfo : EIATTR_PARAM_CBANK
	.align		4
        /*0064*/ 	.byte	0x04, 0x0a
        /*0066*/ 	.short	(.L_25 - .L_24)
	.align		4
.L_24:
        /*0068*/ 	.word	index@(.nv.constant0._Z9reductionPiS_i)
        /*006c*/ 	.short	0x0380
        /*006e*/ 	.short	0x0014


	//----- nvinfo : EIATTR_SW_WAR
	.align		4
.L_25:
        /*0070*/ 	.byte	0x04, 0x36
        /*0072*/ 	.short	(.L_27 - .L_26)
.L_26:
        /*0074*/ 	.word	0x00000008
.L_27:


//--------------------- .nv.info._Z4initPii       --------------------------
	.section	.nv.info._Z4initPii,"",@"SHT_CUDA_INFO"
	.sectionflags	@""
	.align	4


	//----- nvinfo : EIATTR_CUDA_API_VERSION
	.align		4
        /*0000*/ 	.byte	0x04, 0x37
        /*0002*/ 	.short	(.L_29 - .L_28)
.L_28:
        /*0004*/ 	.word	0x00000082


	//----- nvinfo : EIATTR_KPARAM_INFO
	.align		4
.L_29:
        /*0008*/ 	.byte	0x04, 0x17
        /*000a*/ 	.short	(.L_31 - .L_30)
.L_30:
        /*000c*/ 	.word	0x00000000
        /*0010*/ 	.short	0x0001
        /*0012*/ 	.short	0x0008
        /*0014*/ 	.byte	0x00, 0xf0, 0x11, 0x00


	//----- nvinfo : EIATTR_KPARAM_INFO
	.align		4
.L_31:
        /*0018*/ 	.byte	0x04, 0x17
        /*001a*/ 	.short	(.L_33 - .L_32)
.L_32:
        /*001c*/ 	.word	0x00000000
        /*0020*/ 	.short	0x0000
        /*0022*/ 	.short	0x0000
        /*0024*/ 	.byte	0x00, 0xf5, 0x21, 0x00


	//----- nvinfo : EIATTR_SPARSE_MMA_MASK
	.align		4
.L_33:
        /*0028*/ 	.byte	0x03, 0x50
        /*002a*/ 	.short	0x0000


	//----- nvinfo : EIATTR_MAXREG_COUNT
	.align		4
        /*002c*/ 	.byte	0x03, 0x1b
        /*002e*/ 	.short	0x00ff


	//----- nvinfo : EIATTR_MERCURY_ISA_VERSION
	.align		4
        /*0030*/ 	.byte	0x03, 0x5f
        /*0032*/ 	.short	0x0101


	//----- nvinfo : EIATTR_VRC_CTA_INIT_COUNT
	.align		4
        /*0034*/ 	.byte	0x02, 0x4a
	.zero		1
	.zero		1


	//----- nvinfo : EIATTR_EXIT_INSTR_OFFSETS
	.align		4
        /*0038*/ 	.byte	0x04, 0x1c
        /*003a*/ 	.short	(.L_35 - .L_34)


	//   ....[0]....
.L_34:
        /*003c*/ 	.word	0x00000070


	//   ....[1]....
        /*0040*/ 	.word	0x000000d0


	//----- nvinfo : EIATTR_CBANK_PARAM_SIZE
	.align		4
.L_35:
        /*0044*/ 	.byte	0x03, 0x19
        /*0046*/ 	.short	0x000c


	//----- nvinfo : EIATTR_PARAM_CBANK
	.align		4
        /*0048*/ 	.byte	0x04, 0x0a
        /*004a*/ 	.short	(.L_37 - .L_36)
	.align		4
.L_36:
        /*004c*/ 	.word	index@(.nv.constant0._Z4initPii)
        /*0050*/ 	.short	0x0380
        /*0052*/ 	.short	0x000c


	//----- nvinfo : EIATTR_SW_WAR
	.align		4
.L_37:
        /*0054*/ 	.byte	0x04, 0x36
        /*0056*/ 	.short	(.L_39 - .L_38)
.L_38:
        /*0058*/ 	.word	0x00000008
.L_39:


//--------------------- .nv.callgraph             --------------------------
	.section	.nv.callgraph,"",@"SHT_CUDA_CALLGRAPH"
	.align	4
	.sectionentsize	8
	.align		4
        /*0000*/ 	.word	0x00000000
	.align		4
        /*0004*/ 	.word	0xffffffff
	.align		4
        /*0008*/ 	.word	0x00000000
	.align		4
        /*000c*/ 	.word	0xfffffffe
	.align		4
        /*0010*/ 	.word	0x00000000
	.align		4
        /*0014*/ 	.word	0xfffffffd
	.align		4
        /*0018*/ 	.word	0x00000000
	.align		4
        /*001c*/ 	.word	0xfffffffc


//--------------------- .text._Z9reductionPiS_i   --------------------------
	.section	.text._Z9reductionPiS_i,"ax",@progbits
	.align	128
        .global         _Z9reductionPiS_i
        .type           _Z9reductionPiS_i,@function
        .size           _Z9reductionPiS_i,(.L_x_9 - _Z9reductionPiS_i)
        .other          _Z9reductionPiS_i,@"STO_CUDA_ENTRY STV_DEFAULT"
_Z9reductionPiS_i:
.text._Z9reductionPiS_i:
[----:B------:R-:W-:Y:S01]  /*0000*/  LDC R1, c[0x0][0x37c] ;  /* 0x0000df00ff017b82 */ /* 0x000fe20000000800 */
[----:B------:R-:W0:Y:S07]  /*0010*/  S2R R9, SR_TID.X ;  /* 0x0000000000097919 */ /* 0x000e2e0000002100 */
[----:B------:R-:W1:Y:S01]  /*0020*/  LDC.64 R4, c[0x0][0x380] ;  /* 0x0000e000ff047b82 */ /* 0x000e620000000a00 */
[----:B------:R-:W0:Y:S01]  /*0030*/  LDCU UR4, c[0x0][0x360] ;  /* 0x00006c00ff0477ac */ /* 0x000e220008000800 */
[----:B------:R-:W0:Y:S01]  /*0040*/  S2R R8, SR_CTAID.X ;  /* 0x0000000000087919 */ /* 0x000e220000002500 */
[----:B------:R-:W2:Y:S01]  /*0050*/  LDCU.64 UR6, c[0x0][0x358] ;  /* 0x00006b00ff0677ac */ /* 0x000ea20008000a00 */
[----:B------:R-:W3:Y:S01]  /*0060*/  LDCU UR5, c[0x0][0x390] ;  /* 0x00007200ff0577ac */ /* 0x000ee20008000800 */
[----:B0-----:R-:W-:-:S04]  /*0070*/  IMAD R7, R8, UR4, R9 ;  /* 0x0000000408077c24 */ /* 0x001fc8000f8e0209 */
[----:B-1----:R-:W-:-:S05]  /*0080*/  IMAD.WIDE R2, R7, 0x4, R4 ;  /* 0x0000000407027825 */ /* 0x002fca00078e0204 */
[----:B--2---:R0:W5:Y:S01]  /*0090*/  LDG.E.CONSTANT R6, desc[UR6][R2.64] ;  /* 0x0000000602067981 */ /* 0x004162000c1e9900 */
[----:B---3--:R-:W-:Y:S01]  /*00a0*/  ISETP.GE.AND P0, PT, R7, UR5, PT ;  /* 0x0000000507007c0c */ /* 0x008fe2000bf06270 */
[----:B------:R-:W-:Y:S01]  /*00b0*/  IMAD.U32 R0, RZ, RZ, UR4 ;  /* 0x00000004ff007e24 */ /* 0x000fe2000f8e00ff */
[----:B------:R-:W-:Y:S11]  /*00c0*/  BSSY.RECONVERGENT B0, `(.L_x_0) ;  /* 0x000000a000007945 */ /* 0x000ff60003800200 */
[----:B0-----:R-:W-:Y:S05]  /*00d0*/  @P0 BRA `(.L_x_1) ;  /* 0x0000000000200947 */ /* 0x001fea0003800000 */
[----:B------:R-:W0:Y:S02]  /*00e0*/  LDCU UR4, c[0x0][0x370] ;  /* 0x00006e00ff0477ac */ /* 0x000e240008000800 */
[----:B0-----:R-:W-:-:S07]  /*00f0*/  IMAD R10, R0, UR4, RZ ;  /* 0x00000004000a7c24 */ /* 0x001fce000f8e02ff */
.L_x_2:
[----:B------:R-:W-:-:S06]  /*0100*/  IMAD.WIDE R2, R7, 0x4, R4 ;  /* 0x0000000407027825 */ /* 0x000fcc00078e0204 */
[----:B------:R-:W2:Y:S01]  /*0110*/  LDG.E.CONSTANT R3, desc[UR6][R2.64] ;  /* 0x0000000602037981 */ /* 0x000ea2000c1e9900 */
[----:B------:R-:W-:-:S05]  /*0120*/  IMAD.IADD R7, R10, 0x1, R7 ;  /* 0x000000010a077824 */ /* 0x000fca00078e0207 */
[----:B------:R-:W-:Y:S02]  /*0130*/  ISETP.GE.AND P0, PT, R7, UR5, PT ;  /* 0x0000000507007c0c */ /* 0x000fe4000bf06270 */
[----:B--2--5:R-:W-:-:S11]  /*0140*/  VIMNMX R6, PT, PT, R3, R6, PT ;  /* 0x0000000603067248 */ /* 0x024fd60003fe0100 */
[----:B------:R-:W-:Y:S05]  /*0150*/  @!P0 BRA `(.L_x_2) ;  /* 0xfffffffc00e88947 */ /* 0x000fea000383ffff */
.L_x_1:
[----:B------:R-:W-:Y:S05]  /*0160*/  BSYNC.RECONVERGENT B0 ;  /* 0x0000000000007941 */ /* 0x000fea0003800200 */
.L_x_0:
[----:B------:R-:W0:Y:S01]  /*0170*/  S2UR UR5, SR_CgaCtaId ;  /* 0x00000000000579c3 */ /* 0x000e220000008800 */
[----:B------:R-:W-:Y:S01]  /*0180*/  UMOV UR4, 0x400 ;  /* 0x0000040000047882 */ /* 0x000fe20000000000 */
[----:B------:R-:W-:Y:S01]  /*0190*/  ISETP.GE.U32.AND P0, PT, R0, 0x2, PT ;  /* 0x000000020000780c */ /* 0x000fe20003f06070 */
[----:B0-----:R-:W-:-:S06]  /*01a0*/  ULEA UR4, UR5, UR4, 0x18 ;  /* 0x0000000405047291 */ /* 0x001fcc000f8ec0ff */
[----:B------:R-:W-:-:S05]  /*01b0*/  LEA R3, R9, UR4, 0x2 ;  /* 0x0000000409037c11 */ /* 0x000fca000f8e10ff */
[----:B-----5:R0:W-:Y:S01]  /*01c0*/  STS [R3], R6 ;  /* 0x0000000603007388 */ /* 0x0201e20000000800 */
[----:B------:R-:W-:Y:S05]  /*01d0*/  @!P0 BRA `(.L_x_3) ;  /* 0x0000000000388947 */ /* 0x000fea0003800000 */
.L_x_6:
[--C-:B-1----:R-:W-:Y:S01]  /*01e0*/  IMAD.MOV.U32 R2, RZ, RZ, R0.reuse ;  /* 0x000000ffff027224 */ /* 0x102fe200078e0000 */
[----:B------:R-:W-:Y:S01]  /*01f0*/  SHF.R.U32.HI R0, RZ, 0x1, R0 ;  /* 0x00000001ff007819 */ /* 0x000fe20000011600 */
[----:B------:R-:W-:Y:S03]  /*0200*/  BAR.SYNC.DEFER_BLOCKING 0x0 ;  /* 0x0000000000007b1d */ /* 0x000fe60000010000 */
[----:B------:R-:W-:Y:S02]  /*0210*/  ISETP.GE.U32.AND P1, PT, R9, R0, PT ;  /* 0x000000000900720c */ /* 0x000fe40003f26070 */
[----:B------:R-:W-:Y:S01]  /*0220*/  ISETP.GT.U32.AND P0, PT, R2, 0x3, PT ;  /* 0x000000030200780c */ /* 0x000fe20003f04070 */
[----:B------:R-:W-:Y:S10]  /*0230*/  BSSY.RECONVERGENT B0, `(.L_x_4) ;  /* 0x0000007000007945 */ /* 0x000ff40003800200 */
[----:B------:R-:W-:Y:S05]  /*0240*/  @P1 BRA `(.L_x_5) ;  /* 0x0000000000141947 */ /* 0x000fea0003800000 */
[----:B------:R-:W-:Y:S01]  /*0250*/  IMAD R2, R0, 0x4, R3 ;  /* 0x0000000400027824 */ /* 0x000fe200078e0203 */
[----:B------:R-:W-:Y:S05]  /*0260*/  LDS R4, [R3] ;  /* 0x0000000003047984 */ /* 0x000fea0000000800 */
[----:B------:R-:W1:Y:S02]  /*0270*/  LDS R2, [R2] ;  /* 0x0000000002027984 */ /* 0x000e640000000800 */
[----:B-1----:R-:W-:-:S13]  /*0280*/  ISETP.GE.AND P1, PT, R2, R4, PT ;  /* 0x000000040200720c */ /* 0x002fda0003f26270 */
[----:B------:R1:W-:Y:S02]  /*0290*/  @!P1 STS [R3], R2 ;  /* 0x0000000203009388 */ /* 0x0003e40000000800 */
.L_x_5:
[----:B------:R-:W-:Y:S05]  /*02a0*/  BSYNC.RECONVERGENT B0 ;  /* 0x0000000000007941 */ /* 0x000fea0003800200 */
.L_x_4:
[----:B------:R-:W-:Y:S05]  /*02b0*/  @P0 BRA `(.L_x_6) ;  /* 0xfffffffc00c80947 */ /* 0x000fea000383ffff */
.L_x_3:
[----:B------:R-:W-:-:S13]  /*02c0*/  ISETP.NE.AND P0, PT, R9, RZ, PT ;  /* 0x000000ff0900720c */ /* 0x000fda0003f05270 */
[----:B------:R-:W-:Y:S05]  /*02d0*/  @P0 EXIT ;  /* 0x000000000000094d */ /* 0x000fea0003800000 */
[----:B------:R-:W2:Y:S01]  /*02e0*/  S2UR UR5, SR_CgaCtaId ;  /* 0x00000000000579c3 */ /* 0x000ea20000008800 */
[----:B------:R-:W-:-:S07]  /*02f0*/  UMOV UR4, 0x400 ;  /* 0x0000040000047882 */ /* 0x000fce0000000000 */
[----:B01----:R-:W0:Y:S01]  /*0300*/  LDC.64 R2, c[0x0][0x388] ;  /* 0x0000e200ff027b82 */ /* 0x003e220000000a00 */
[----:B--2---:R-:W-:Y:S01]  /*0310*/  ULEA UR4, UR5, UR4, 0x18 ;  /* 0x0000000405047291 */ /* 0x004fe2000f8ec0ff */
[----:B0-----:R-:W-:-:S08]  /*0320*/  IMAD.WIDE.U32 R2, R8, 0x4, R2 ;  /* 0x0000000408027825 */ /* 0x001fd000078e0002 */
[----:B------:R-:W0:Y:S04]  /*0330*/  LDS R5, [UR4] ;  /* 0x00000004ff057984 */ /* 0x000e280008000800 */
[----:B0-----:R-:W-:Y:S01]  /*0340*/  STG.E desc[UR6][R2.64], R5 ;  /* 0x0000000502007986 */ /* 0x001fe2000c101906 */
[----:B------:R-:W-:Y:S05]  /*0350*/  EXIT ;  /* 0x000000000000794d */ /* 0x000fea0003800000 */
.L_x_7:
[----:B------:R-:W-:-:S00]  /*0360*/  BRA `(.L_x_7) ;  /* 0xfffffffc00fc7947 */ /* 0x000fc0000383ffff */
[----:B------:R-:W-:-:S00]  /*0370*/  NOP ;  /* 0x0000000000007918 */ /* 0x000fc00000000000 */
        /* <DEDUP_REMOVED lines=8> */
.L_x_9:


//--------------------- .text._Z4initPii          --------------------------
	.section	.text._Z4initPii,"ax",@progbits
	.align	128
        .global         _Z4initPii
        .type           _Z4initPii,@function
        .size           _Z4initPii,(.L_x_10 - _Z4initPii)
        .other          _Z4initPii,@"STO_CUDA_ENTRY STV_DEFAULT"
_Z4initPii:
.text._Z4initPii:
[----:B------:R-:W-:Y:S01]  /*0000*/  LDC R1, c[0x0][0x37c] ;  /* 0x0000df00ff017b82 */ /* 0x000fe20000000800 */
[----:B------:R-:W0:Y:S07]  /*0010*/  S2R R5, SR_TID.X ;  /* 0x0000000000057919 */ /* 0x000e2e0000002100 */
[----:B------:R-:W0:Y:S01]  /*0020*/  S2UR UR4, SR_CTAID.X ;  /* 0x00000000000479c3 */ /* 0x000e220000002500 */
[----:B------:R-:W1:Y:S07]  /*0030*/  LDCU UR5, c[0x0][0x388] ;  /* 0x00007100ff0577ac */ /* 0x000e6e0008000800 */
[----:B------:R-:W0:Y:S02]  /*0040*/  LDC R0, c[0x0][0x360] ;  /* 0x0000d800ff007b82 */ /* 0x000e240000000800 */
[----:B0-----:R-:W-:-:S05]  /*0050*/  IMAD R5, R0, UR4, R5 ;  /* 0x0000000400057c24 */ /* 0x001fca000f8e0205 */
[----:B-1----:R-:W-:-:S13]  /*0060*/  ISETP.GE.AND P0, PT, R5, UR5, PT ;  /* 0x0000000505007c0c */ /* 0x002fda000bf06270 */
[----:B------:R-:W-:Y:S05]  /*0070*/  @P0 EXIT ;  /* 0x000000000000094d */ /* 0x000fea0003800000 */
[----:B------:R-:W0:Y:S01]  /*0080*/  LDC.64 R2, c[0x0][0x380] ;  /* 0x0000e000ff027b82 */ /* 0x000e220000000a00 */
[----:B------:R-:W1:Y:S01]  /*0090*/  LDCU.64 UR4, c[0x0][0x358] ;  /* 0x00006b00ff0477ac */ /* 0x000e620008000a00 */
[C---:B------:R-:W-:Y:S01]  /*00a0*/  IADD3 R7, PT, PT, R5.reuse, 0x1, RZ ;  /* 0x0000000105077810 */ /* 0x040fe20007ffe0ff */
[----:B0-----:R-:W-:-:S05]  /*00b0*/  IMAD.WIDE R2, R5, 0x4, R2 ;  /* 0x0000000405027825 */ /* 0x001fca00078e0202 */
[----:B-1----:R-:W-:Y:S01]  /*00c0*/  STG.E desc[UR4][R2.64], R7 ;  /* 0x0000000702007986 */ /* 0x002fe2000c101904 */
[----:B------:R-:W-:Y:S05]  /*00d0*/  EXIT ;  /* 0x000000000000794d */ /* 0x000fea0003800000 */
.L_x_8:
        /* <DEDUP_REMOVED lines=10> */
.L_x_10:


//--------------------- .nv.shared._Z9reductionPiS_i --------------------------
	.section	.nv.shared._Z9reductionPiS_i,"aw",@nobits
	.sectionflags	@""
	.align	16
	.zero		1024


//--------------------- .nv.shared.reserved.0     --------------------------
	.section	.nv.shared.reserved.0,"aw",@nobits
	.weak		__nv_reservedSMEM_offset_0_alias
	.size		__nv_reservedSMEM_offset_0_alias, 0, 64
	.other		__nv_reservedSMEM_offset_0_alias,@"STO_CUDA_RESERVED_SHARED STV_DEFAULT"
__nv_reservedSMEM_offset_0_alias:
	.zero		0
	.zero		64


//--------------------- .nv.shared._Z4initPii     --------------------------
	.section	.nv.shared._Z4initPii,"aw",@nobits
	.sectionflags	@""
	.align	16
	.zero		1024


//--------------------- .nv.constant0._Z9reductionPiS_i --------------------------
	.section	.nv.constant0._Z9reductionPiS_i,"a",@progbits
	.sectionflags	@""
	.align	4
.nv.constant0._Z9reductionPiS_i:
	.zero		916


//--------------------- .nv.constant0._Z4initPii  --------------------------
	.section	.nv.constant0._Z4initPii,"a",@progbits
	.sectionflags	@""
	.align	4
.nv.constant0._Z4initPii:
	.zero		908


//--------------------- SYMBOLS --------------------------

	.type		.nv.reservedSmem.offset0,@object
	.size		.nv.reservedSmem.offset0,0x4
	.type		.nv.reservedSmem.cap,@object
	.size		.nv.reservedSmem.cap,0x4
